//
// Generated by NVIDIA NVVM Compiler
//
// Compiler Build ID: CL-36424714
// Cuda compilation tools, release 13.0, V13.0.88
// Based on NVVM 20.0.0
//

.version 9.0
.target sm_100
.address_size 64

	// .globl	_Z17group_gemm_kernelPKfS0_Pfiiii

.visible .entry _Z17group_gemm_kernelPKfS0_Pfiiii(
	.param .u64 .ptr .align 1 _Z17group_gemm_kernelPKfS0_Pfiiii_param_0,
	.param .u64 .ptr .align 1 _Z17group_gemm_kernelPKfS0_Pfiiii_param_1,
	.param .u64 .ptr .align 1 _Z17group_gemm_kernelPKfS0_Pfiiii_param_2,
	.param .u32 _Z17group_gemm_kernelPKfS0_Pfiiii_param_3,
	.param .u32 _Z17group_gemm_kernelPKfS0_Pfiiii_param_4,
	.param .u32 _Z17group_gemm_kernelPKfS0_Pfiiii_param_5,
	.param .u32 _Z17group_gemm_kernelPKfS0_Pfiiii_param_6
)
{
	.reg .pred 	%p<6>;
	.reg .b32 	%r<10>;
	.reg .b64 	%rd<5>;

	ld.param.u64 	%rd1, [_Z17group_gemm_kernelPKfS0_Pfiiii_param_2];
	ld.param.u32 	%r6, [_Z17group_gemm_kernelPKfS0_Pfiiii_param_3];
	ld.param.u32 	%r4, [_Z17group_gemm_kernelPKfS0_Pfiiii_param_4];
	ld.param.u32 	%r5, [_Z17group_gemm_kernelPKfS0_Pfiiii_param_5];
	mov.u32 	%r1, %ctaid.x;
	mov.u32 	%r2, %ctaid.y;
	mov.u32 	%r3, %tid.x;
	setp.ge.s32 	%p1, %r1, %r6;
	setp.ge.s32 	%p2, %r2, %r4;
	or.pred  	%p3, %p1, %p2;
	setp.ge.s32 	%p4, %r3, %r5;
	or.pred  	%p5, %p3, %p4;
	@%p5 bra 	$L__BB0_2;
	cvta.to.global.u64 	%rd2, %rd1;
	mad.lo.s32 	%r7, %r4, %r1, %r2;
	mad.lo.s32 	%r8, %r7, %r5, %r3;
	mul.wide.u32 	%rd3, %r8, 4;
	add.s64 	%rd4, %rd2, %rd3;
	mov.b32 	%r9, 0;
	st.global.u32 	[%rd4], %r9;
$L__BB0_2:
	ret;

}


// ===== COMPILED SASS (sm_100) =====

	.target	sm_100

	.elftype	@"ET_EXEC"


//--------------------- .note.nv.tkinfo           --------------------------
	.section	.note.nv.tkinfo,"",@"SHT_NOTE"
	.sectionflags	@"SHF_NOTE_NV_TKINFO"
	.tkinfo
        /*0018*/ 	.word	0x00000002
        /*0030*/ 	.string	""
        /*0030*/ 	.string	"ptxas"
        /*0030*/ 	.string	"Cuda compilation tools, release 13.0, V13.0.88"
        /*0030*/ 	.string	"Build cuda_13.0.r13.0/compiler.36424714_0"
        /*0030*/ 	.string	"-arch sm_100 -m 64 "



//--------------------- .note.nv.cuinfo           --------------------------
	.section	.note.nv.cuinfo,"",@"SHT_NOTE"
	.sectionflags	@"SHF_NOTE_NV_CUINFO"
        /*0018*/ 	.short	0x0002
        /*001a*/ 	.short	0x0064
        /*001c*/ 	.short	0x0082
	.zero		2


//--------------------- .nv.info                  --------------------------
	.section	.nv.info,"",@"SHT_CUDA_INFO"
	.align	4


	//----- nvinfo : EIATTR_REGCOUNT
	.align		4
        /*0000*/ 	.byte	0x04, 0x2f
        /*0002*/ 	.short	(.L_1 - .L_0)
	.align		4
.L_0:
        /*0004*/ 	.word	index@(_Z17group_gemm_kernelPKfS0_Pfiiii)
        /*0008*/ 	.word	0x0000000a


	//----- nvinfo : EIATTR_FRAME_SIZE
	.align		4
.L_1:
        /*000c*/ 	.byte	0x04, 0x11
        /*000e*/ 	.short	(.L_3 - .L_2)
	.align		4
.L_2:
        /*0010*/ 	.word	index@(_Z17group_gemm_kernelPKfS0_Pfiiii)
        /*0014*/ 	.word	0x00000000


	//----- nvinfo : EIATTR_MIN_STACK_SIZE
	.align		4
.L_3:
        /*0018*/ 	.byte	0x04, 0x12
        /*001a*/ 	.short	(.L_5 - .L_4)
	.align		4
.L_4:
        /*001c*/ 	.word	index@(_Z17group_gemm_kernelPKfS0_Pfiiii)
        /*0020*/ 	.word	0x00000000
.L_5:


//--------------------- .nv.compat                --------------------------
	.section	.nv.compat,"",@"SHT_CUDA_COMPAT_INFO"
	.align	4
        /*0000*/ 	.byte	0x02, 0x09, 0x00, 0x00, 0x02, 0x02, 0x01, 0x00, 0x02, 0x05, 0x05, 0x00, 0x03, 0x07, 0x01, 0x01
        /*0010*/ 	.byte	0x02, 0x03, 0x00, 0x00, 0x02, 0x06, 0x01, 0x00, 0x04, 0x0b, 0x08, 0x00, 0x09, 0x00, 0x00, 0x00
        /*0020*/ 	.byte	0x00, 0x00, 0x00, 0x00


//--------------------- .nv.info._Z17group_gemm_kernelPKfS0_Pfiiii --------------------------
	.section	.nv.info._Z17group_gemm_kernelPKfS0_Pfiiii,"",@"SHT_CUDA_INFO"
	.sectionflags	@""
	.align	4


	//----- nvinfo : EIATTR_CUDA_API_VERSION
	.align		4
        /*0000*/ 	.byte	0x04, 0x37
        /*0002*/ 	.short	(.L_7 - .L_6)
.L_6:
        /*0004*/ 	.word	0x00000082


	//----- nvinfo : EIATTR_KPARAM_INFO
	.align		4
.L_7:
        /*0008*/ 	.byte	0x04, 0x17
        /*000a*/ 	.short	(.L_9 - .L_8)
.L_8:
        /*000c*/ 	.word	0x00000000
        /*0010*/ 	.short	0x0006
        /*0012*/ 	.short	0x0024
        /*0014*/ 	.byte	0x00, 0xf0, 0x11, 0x00


	//----- nvinfo : EIATTR_KPARAM_INFO
	.align		4
.L_9:
        /*0018*/ 	.byte	0x04, 0x17
        /*001a*/ 	.short	(.L_11 - .L_10)
.L_10:
        /*001c*/ 	.word	0x00000000
        /*0020*/ 	.short	0x0005
        /*0022*/ 	.short	0x0020
        /*0024*/ 	.byte	0x00, 0xf0, 0x11, 0x00


	//----- nvinfo : EIATTR_KPARAM_INFO
	.align		4
.L_11:
        /*0028*/ 	.byte	0x04, 0x17
        /*002a*/ 	.short	(.L_13 - .L_12)
.L_12:
        /*002c*/ 	.word	0x00000000
        /*0030*/ 	.short	0x0004
        /*0032*/ 	.short	0x001c
        /*0034*/ 	.byte	0x00, 0xf0, 0x11, 0x00


	//----- nvinfo : EIATTR_KPARAM_INFO
	.align		4
.L_13:
        /*0038*/ 	.byte	0x04, 0x17
        /*003a*/ 	.short	(.L_15 - .L_14)
.L_14:
        /*003c*/ 	.word	0x00000000
        /*0040*/ 	.short	0x0003
        /*0042*/ 	.short	0x0018
        /*0044*/ 	.byte	0x00, 0xf0, 0x11, 0x00


	//----- nvinfo : EIATTR_KPARAM_INFO
	.align		4
.L_15:
        /*0048*/ 	.byte	0x04, 0x17
        /*004a*/ 	.short	(.L_17 - .L_16)
.L_16:
        /*004c*/ 	.word	0x00000000
        /*0050*/ 	.short	0x0002
        /*0052*/ 	.short	0x0010
        /*0054*/ 	.byte	0x00, 0xf5, 0x21, 0x00


	//----- nvinfo : EIATTR_KPARAM_INFO
	.align		4
.L_17:
        /*0058*/ 	.byte	0x04, 0x17
        /*005a*/ 	.short	(.L_19 - .L_18)
.L_18:
        /*005c*/ 	.word	0x00000000
        /*0060*/ 	.short	0x0001
        /*0062*/ 	.short	0x0008
        /*0064*/ 	.byte	0x00, 0xf5, 0x21, 0x00


	//----- nvinfo : EIATTR_KPARAM_INFO
	.align		4
.L_19:
        /*0068*/ 	.byte	0x04, 0x17
        /*006a*/ 	.short	(.L_21 - .L_20)
.L_20:
        /*006c*/ 	.word	0x00000000
        /*0070*/ 	.short	0x0000
        /*0072*/ 	.short	0x0000
        /*0074*/ 	.byte	0x00, 0xf5, 0x21, 0x00


	//----- nvinfo : EIATTR_SPARSE_MMA_MASK
	.align		4
.L_21:
        /*0078*/ 	.byte	0x03, 0x50
        /*007a*/ 	.short	0x0000


	//----- nvinfo : EIATTR_MAXREG_COUNT
	.align		4
        /*007c*/ 	.byte	0x03, 0x1b
        /*007e*/ 	.short	0x00ff


	//----- nvinfo : EIATTR_MERCURY_ISA_VERSION
	.align		4
        /*0080*/ 	.byte	0x03, 0x5f
        /*0082*/ 	.short	0x0101


	//----- nvinfo : EIATTR_VRC_CTA_INIT_COUNT
	.align		4
        /*0084*/ 	.byte	0x02, 0x4a
	.zero		1
	.zero		1


	//----- nvinfo : EIATTR_EXIT_INSTR_OFFSETS
	.align		4
        /*0088*/ 	.byte	0x04, 0x1c
        /*008a*/ 	.short	(.L_23 - .L_22)


	//   ....[0]....
.L_22:
        /*008c*/ 	.word	0x00000090


	//   ....[1]....
        /*0090*/ 	.word	0x00000100


	//----- nvinfo : EIATTR_CBANK_PARAM_SIZE
	.align		4
.L_23:
        /*0094*/ 	.byte	0x03, 0x19
        /*0096*/ 	.short	0x0028


	//----- nvinfo : EIATTR_PARAM_CBANK
	.align		4
        /*0098*/ 	.byte	0x04, 0x0a
        /*009a*/ 	.short	(.L_25 - .L_24)
	.align		4
.L_24:
        /*009c*/ 	.word	index@(.nv.constant0._Z17group_gemm_kernelPKfS0_Pfiiii)
        /*00a0*/ 	.short	0x0380
        /*00a2*/ 	.short	0x0028


	//----- nvinfo : EIATTR_SW_WAR
	.align		4
.L_25:
        /*00a4*/ 	.byte	0x04, 0x36
        /*00a6*/ 	.short	(.L_27 - .L_26)
.L_26:
        /*00a8*/ 	.word	0x00000008
.L_27:


//--------------------- .nv.callgraph             --------------------------
	.section	.nv.callgraph,"",@"SHT_CUDA_CALLGRAPH"
	.align	4
	.sectionentsize	8
	.align		4
        /*0000*/ 	.word	0x00000000
	.align		4
        /*0004*/ 	.word	0xffffffff
	.align		4
        /*0008*/ 	.word	0x00000000
	.align		4
        /*000c*/ 	.word	0xfffffffe
	.align		4
        /*0010*/ 	.word	0x00000000
	.align		4
        /*0014*/ 	.word	0xfffffffd
	.align		4
        /*0018*/ 	.word	0x00000000
	.align		4
        /*001c*/ 	.word	0xfffffffc


//--------------------- .text._Z17group_gemm_kernelPKfS0_Pfiiii --------------------------
	.section	.text._Z17group_gemm_kernelPKfS0_Pfiiii,"ax",@progbits
	.align	128
        .global         _Z17group_gemm_kernelPKfS0_Pfiiii
        .type           _Z17group_gemm_kernelPKfS0_Pfiiii,@function
        .size           _Z17group_gemm_kernelPKfS0_Pfiiii,(.L_x_1 - _Z17group_gemm_kernelPKfS0_Pfiiii)
        .other          _Z17group_gemm_kernelPKfS0_Pfiiii,@"STO_CUDA_ENTRY STV_DEFAULT"
_Z17group_gemm_kernelPKfS0_Pfiiii:
.text._Z17group_gemm_kernelPKfS0_Pfiiii:
[----:B------:R-:W-:Y:S01]  /*0000*/  LDC R1, c[0x0][0x37c] ;  /* 0x0000df00ff017b82 */ /* 0x000fe20000000800 */
[----:B------:R-:W0:Y:S07]  /*0010*/  S2R R0, SR_CTAID.Y ;  /* 0x0000000000007919 */ /* 0x000e2e0000002600 */
[----:B------:R-:W0:Y:S01]  /*0020*/  LDC.64 R6, c[0x0][0x398] ;  /* 0x0000e600ff067b82 */ /* 0x000e220000000a00 */
[----:B------:R-:W1:Y:S01]  /*0030*/  LDCU UR7, c[0x0][0x3a0] ;  /* 0x00007400ff0777ac */ /* 0x000e620008000800 */
[----:B------:R-:W1:Y:S06]  /*0040*/  S2R R5, SR_TID.X ;  /* 0x0000000000057919 */ /* 0x000e6c0000002100 */
[----:B------:R-:W2:Y:S01]  /*0050*/  S2UR UR6, SR_CTAID.X ;  /* 0x00000000000679c3 */ /* 0x000ea20000002500 */
[----:B0-----:R-:W-:-:S04]  /*0060*/  ISETP.GE.AND P0, PT, R0, R7, PT ;  /* 0x000000070000720c */ /* 0x001fc80003f06270 */
[----:B--2---:R-:W-:-:S04]  /*0070*/  ISETP.LE.OR P0, PT, R6, UR6, P0 ;  /* 0x0000000606007c0c */ /* 0x004fc80008703670 */
[----:B-1----:R-:W-:-:S13]  /*0080*/  ISETP.GE.OR P0, PT, R5, UR7, P0 ;  /* 0x0000000705007c0c */ /* 0x002fda0008706670 */
[----:B------:R-:W-:Y:S05]  /*0090*/  @P0 EXIT ;  /* 0x000000000000094d */ /* 0x000fea0003800000 */
[----:B------:R-:W0:Y:S01]  /*00a0*/  LDC.64 R2, c[0x0][0x390] ;  /* 0x0000e400ff027b82 */ /* 0x000e220000000a00 */
[----:B------:R-:W1:Y:S01]  /*00b0*/  LDCU.64 UR4, c[0x0][0x358] ;  /* 0x00006b00ff0477ac */ /* 0x000e620008000a00 */
[----:B------:R-:W-:-:S04]  /*00c0*/  IMAD R0, R7, UR6, R0 ;  /* 0x0000000607007c24 */ /* 0x000fc8000f8e0200 */
[----:B------:R-:W-:-:S04]  /*00d0*/  IMAD R5, R0, UR7, R5 ;  /* 0x0000000700057c24 */ /* 0x000fc8000f8e0205 */
[----:B0-----:R-:W-:-:S05]  /*00e0*/  IMAD.WIDE.U32 R2, R5, 0x4, R2 ;  /* 0x0000000405027825 */ /* 0x001fca00078e0002 */
[----:B-1----:R-:W-:Y:S01]  /*00f0*/  STG.E desc[UR4][R2.64], RZ ;  /* 0x000000ff02007986 */ /* 0x002fe2000c101904 */
[----:B------:R-:W-:Y:S05]  /*0100*/  EXIT ;  /* 0x000000000000794d */ /* 0x000fea0003800000 */
.L_x_0:
[----:B------:R-:W-:-:S00]  /*0110*/  BRA `(.L_x_0) ;  /* 0xfffffffc00fc7947 */ /* 0x000fc0000383ffff */
[----:B------:R-:W-:-:S00]  /*0120*/  NOP ;  /* 0x0000000000007918 */ /* 0x000fc00000000000 */
        /* <DEDUP_REMOVED lines=13> */
.L_x_1:


//--------------------- .nv.shared.reserved.0     --------------------------
	.section	.nv.shared.reserved.0,"aw",@nobits
	.weak		__nv_reservedSMEM_offset_0_alias
	.size		__nv_reservedSMEM_offset_0_alias, 0, 64
	.other		__nv_reservedSMEM_offset_0_alias,@"STO_CUDA_RESERVED_SHARED STV_DEFAULT"
__nv_reservedSMEM_offset_0_alias:
	.zero		0
	.zero		64


//--------------------- .nv.constant0._Z17group_gemm_kernelPKfS0_Pfiiii --------------------------
	.section	.nv.constant0._Z17group_gemm_kernelPKfS0_Pfiiii,"a",@progbits
	.sectionflags	@""
	.align	4
.nv.constant0._Z17group_gemm_kernelPKfS0_Pfiiii:
	.zero		936


//--------------------- SYMBOLS --------------------------

	.type		.nv.reservedSmem.offset0,@object
	.size		.nv.reservedSmem.offset0,0x4
